//
// Generated by NVIDIA NVVM Compiler
//
// Compiler Build ID: CL-36424714
// Cuda compilation tools, release 13.0, V13.0.88
// Based on NVVM 20.0.0
//

.version 9.0
.target sm_100
.address_size 64

	// .globl	_Z9reductioniPfPKf
// _ZZ9reductioniPfPKfE3s_x has been demoted

.visible .entry _Z9reductioniPfPKf(
	.param .u32 _Z9reductioniPfPKf_param_0,
	.param .u64 .ptr .align 1 _Z9reductioniPfPKf_param_1,
	.param .u64 .ptr .align 1 _Z9reductioniPfPKf_param_2
)
{
	.reg .pred 	%p<5>;
	.reg .b32 	%r<13>;
	.reg .b32 	%f<6>;
	.reg .b64 	%rd<9>;
	// demoted variable
	.shared .align 4 .b8 _ZZ9reductioniPfPKfE3s_x[256];
	ld.param.u64 	%rd1, [_Z9reductioniPfPKf_param_1];
	ld.param.u64 	%rd2, [_Z9reductioniPfPKf_param_2];
	cvta.to.global.u64 	%rd3, %rd2;
	mov.u32 	%r12, %ntid.x;
	mov.u32 	%r2, %ctaid.x;
	mov.u32 	%r3, %tid.x;
	mad.lo.s32 	%r4, %r12, %r2, %r3;
	mul.wide.s32 	%rd4, %r4, 4;
	add.s64 	%rd5, %rd3, %rd4;
	ld.global.f32 	%f1, [%rd5];
	shl.b32 	%r8, %r3, 2;
	mov.u32 	%r9, _ZZ9reductioniPfPKfE3s_x;
	add.s32 	%r5, %r9, %r8;
	st.shared.f32 	[%r5], %f1;
	bar.sync 	0;
	setp.lt.u32 	%p1, %r12, 2;
	@%p1 bra 	$L__BB0_4;
$L__BB0_1:
	bar.sync 	0;
	shr.u32 	%r7, %r12, 1;
	setp.ge.s32 	%p2, %r4, %r7;
	@%p2 bra 	$L__BB0_3;
	shl.b32 	%r10, %r7, 2;
	add.s32 	%r11, %r5, %r10;
	ld.shared.f32 	%f2, [%r11];
	ld.shared.f32 	%f3, [%r5];
	add.f32 	%f4, %f2, %f3;
	st.shared.f32 	[%r5], %f4;
$L__BB0_3:
	setp.gt.u32 	%p3, %r12, 3;
	mov.u32 	%r12, %r7;
	@%p3 bra 	$L__BB0_1;
$L__BB0_4:
	setp.ne.s32 	%p4, %r3, 0;
	@%p4 bra 	$L__BB0_6;
	ld.shared.f32 	%f5, [_ZZ9reductioniPfPKfE3s_x];
	cvta.to.global.u64 	%rd6, %rd1;
	mul.wide.u32 	%rd7, %r2, 4;
	add.s64 	%rd8, %rd6, %rd7;
	st.global.f32 	[%rd8], %f5;
$L__BB0_6:
	ret;

}


// ===== COMPILED SASS (sm_100) =====

	.target	sm_100

	.elftype	@"ET_EXEC"


//--------------------- .note.nv.tkinfo           --------------------------
	.section	.note.nv.tkinfo,"",@"SHT_NOTE"
	.sectionflags	@"SHF_NOTE_NV_TKINFO"
	.tkinfo
        /*0018*/ 	.word	0x00000002
        /*0030*/ 	.string	""
        /*0030*/ 	.string	"ptxas"
        /*0030*/ 	.string	"Cuda compilation tools, release 13.0, V13.0.88"
        /*0030*/ 	.string	"Build cuda_13.0.r13.0/compiler.36424714_0"
        /*0030*/ 	.string	"-arch sm_100 -m 64 "



//--------------------- .note.nv.cuinfo           --------------------------
	.section	.note.nv.cuinfo,"",@"SHT_NOTE"
	.sectionflags	@"SHF_NOTE_NV_CUINFO"
        /*0018*/ 	.short	0x0002
        /*001a*/ 	.short	0x0064
        /*001c*/ 	.short	0x0082
	.zero		2


//--------------------- .nv.info                  --------------------------
	.section	.nv.info,"",@"SHT_CUDA_INFO"
	.align	4


	//----- nvinfo : EIATTR_REGCOUNT
	.align		4
        /*0000*/ 	.byte	0x04, 0x2f
        /*0002*/ 	.short	(.L_1 - .L_0)
	.align		4
.L_0:
        /*0004*/ 	.word	index@(_Z9reductioniPfPKf)
        /*0008*/ 	.word	0x0000000c


	//----- nvinfo : EIATTR_FRAME_SIZE
	.align		4
.L_1:
        /*000c*/ 	.byte	0x04, 0x11
        /*000e*/ 	.short	(.L_3 - .L_2)
	.align		4
.L_2:
        /*0010*/ 	.word	index@(_Z9reductioniPfPKf)
        /*0014*/ 	.word	0x00000000


	//----- nvinfo : EIATTR_MIN_STACK_SIZE
	.align		4
.L_3:
        /*0018*/ 	.byte	0x04, 0x12
        /*001a*/ 	.short	(.L_5 - .L_4)
	.align		4
.L_4:
        /*001c*/ 	.word	index@(_Z9reductioniPfPKf)
        /*0020*/ 	.word	0x00000000
.L_5:


//--------------------- .nv.compat                --------------------------
	.section	.nv.compat,"",@"SHT_CUDA_COMPAT_INFO"
	.align	4
        /*0000*/ 	.byte	0x02, 0x09, 0x00, 0x00, 0x02, 0x02, 0x01, 0x00, 0x02, 0x05, 0x05, 0x00, 0x03, 0x07, 0x01, 0x01
        /*0010*/ 	.byte	0x02, 0x03, 0x00, 0x00, 0x02, 0x06, 0x01, 0x00, 0x04, 0x0b, 0x08, 0x00, 0x09, 0x00, 0x00, 0x00
        /*0020*/ 	.byte	0x00, 0x00, 0x00, 0x00


//--------------------- .nv.info._Z9reductioniPfPKf --------------------------
	.section	.nv.info._Z9reductioniPfPKf,"",@"SHT_CUDA_INFO"
	.sectionflags	@""
	.align	4


	//----- nvinfo : EIATTR_CUDA_API_VERSION
	.align		4
        /*0000*/ 	.byte	0x04, 0x37
        /*0002*/ 	.short	(.L_7 - .L_6)
.L_6:
        /*0004*/ 	.word	0x00000082


	//----- nvinfo : EIATTR_KPARAM_INFO
	.align		4
.L_7:
        /*0008*/ 	.byte	0x04, 0x17
        /*000a*/ 	.short	(.L_9 - .L_8)
.L_8:
        /*000c*/ 	.word	0x00000000
        /*0010*/ 	.short	0x0002
        /*0012*/ 	.short	0x0010
        /*0014*/ 	.byte	0x00, 0xf5, 0x21, 0x00


	//----- nvinfo : EIATTR_KPARAM_INFO
	.align		4
.L_9:
        /*0018*/ 	.byte	0x04, 0x17
        /*001a*/ 	.short	(.L_11 - .L_10)
.L_10:
        /*001c*/ 	.word	0x00000000
        /*0020*/ 	.short	0x0001
        /*0022*/ 	.short	0x0008
        /*0024*/ 	.byte	0x00, 0xf5, 0x21, 0x00


	//----- nvinfo : EIATTR_KPARAM_INFO
	.align		4
.L_11:
        /*0028*/ 	.byte	0x04, 0x17
        /*002a*/ 	.short	(.L_13 - .L_12)
.L_12:
        /*002c*/ 	.word	0x00000000
        /*0030*/ 	.short	0x0000
        /*0032*/ 	.short	0x0000
        /*0034*/ 	.byte	0x00, 0xf0, 0x11, 0x00


	//----- nvinfo : EIATTR_SPARSE_MMA_MASK
	.align		4
.L_13:
        /*0038*/ 	.byte	0x03, 0x50
        /*003a*/ 	.short	0x0000


	//----- nvinfo : EIATTR_MAXREG_COUNT
	.align		4
        /*003c*/ 	.byte	0x03, 0x1b
        /*003e*/ 	.short	0x00ff


	//----- nvinfo : EIATTR_NUM_BARRIERS
	.align		4
        /*0040*/ 	.byte	0x02, 0x4c
        /*0042*/ 	.byte	0x01
	.zero		1


	//----- nvinfo : EIATTR_MERCURY_ISA_VERSION
	.align		4
        /*0044*/ 	.byte	0x03, 0x5f
        /*0046*/ 	.short	0x0101


	//----- nvinfo : EIATTR_VRC_CTA_INIT_COUNT
	.align		4
        /*0048*/ 	.byte	0x02, 0x4a
	.zero		1
	.zero		1


	//----- nvinfo : EIATTR_EXIT_INSTR_OFFSETS
	.align		4
        /*004c*/ 	.byte	0x04, 0x1c
        /*004e*/ 	.short	(.L_15 - .L_14)


	//   ....[0]....
.L_14:
        /*0050*/ 	.word	0x000001e0


	//   ....[1]....
        /*0054*/ 	.word	0x00000260


	//----- nvinfo : EIATTR_CBANK_PARAM_SIZE
	.align		4
.L_15:
        /*0058*/ 	.byte	0x03, 0x19
        /*005a*/ 	.short	0x0018


	//----- nvinfo : EIATTR_PARAM_CBANK
	.align		4
        /*005c*/ 	.byte	0x04, 0x0a
        /*005e*/ 	.short	(.L_17 - .L_16)
	.align		4
.L_16:
        /*0060*/ 	.word	index@(.nv.constant0._Z9reductioniPfPKf)
        /*0064*/ 	.short	0x0380
        /*0066*/ 	.short	0x0018


	//----- nvinfo : EIATTR_SW_WAR
	.align		4
.L_17:
        /*0068*/ 	.byte	0x04, 0x36
        /*006a*/ 	.short	(.L_19 - .L_18)
.L_18:
        /*006c*/ 	.word	0x00000008
.L_19:


//--------------------- .nv.callgraph             --------------------------
	.section	.nv.callgraph,"",@"SHT_CUDA_CALLGRAPH"
	.align	4
	.sectionentsize	8
	.align		4
        /*0000*/ 	.word	0x00000000
	.align		4
        /*0004*/ 	.word	0xffffffff
	.align		4
        /*0008*/ 	.word	0x00000000
	.align		4
        /*000c*/ 	.word	0xfffffffe
	.align		4
        /*0010*/ 	.word	0x00000000
	.align		4
        /*0014*/ 	.word	0xfffffffd
	.align		4
        /*0018*/ 	.word	0x00000000
	.align		4
        /*001c*/ 	.word	0xfffffffc


//--------------------- .text._Z9reductioniPfPKf  --------------------------
	.section	.text._Z9reductioniPfPKf,"ax",@progbits
	.align	128
        .global         _Z9reductioniPfPKf
        .type           _Z9reductioniPfPKf,@function
        .size           _Z9reductioniPfPKf,(.L_x_3 - _Z9reductioniPfPKf)
        .other          _Z9reductioniPfPKf,@"STO_CUDA_ENTRY STV_DEFAULT"
_Z9reductioniPfPKf:
.text._Z9reductioniPfPKf:
[----:B------:R-:W-:Y:S01]  /*0000*/  LDC R1, c[0x0][0x37c] ;  /* 0x0000df00ff017b82 */ /* 0x000fe20000000800 */
[----:B------:R-:W0:Y:S07]  /*0010*/  S2R R9, SR_CTAID.X ;  /* 0x0000000000097919 */ /* 0x000e2e0000002500 */
[----:B------:R-:W1:Y:S01]  /*0020*/  LDC.64 R2, c[0x0][0x390] ;  /* 0x0000e400ff027b82 */ /* 0x000e620000000a00 */
[----:B------:R-:W0:Y:S01]  /*0030*/  LDCU UR8, c[0x0][0x360] ;  /* 0x00006c00ff0877ac */ /* 0x000e220008000800 */
[----:B------:R-:W0:Y:S01]  /*0040*/  S2R R0, SR_TID.X ;  /* 0x0000000000007919 */ /* 0x000e220000002100 */
[----:B------:R-:W2:Y:S01]  /*0050*/  LDCU.64 UR6, c[0x0][0x358] ;  /* 0x00006b00ff0677ac */ /* 0x000ea20008000a00 */
[----:B0-----:R-:W-:-:S04]  /*0060*/  IMAD R5, R9, UR8, R0 ;  /* 0x0000000809057c24 */ /* 0x001fc8000f8e0200 */
[----:B-1----:R-:W-:-:S06]  /*0070*/  IMAD.WIDE R2, R5, 0x4, R2 ;  /* 0x0000000405027825 */ /* 0x002fcc00078e0202 */
[----:B--2---:R-:W2:Y:S01]  /*0080*/  LDG.E R2, desc[UR6][R2.64] ;  /* 0x0000000602027981 */ /* 0x004ea2000c1e1900 */
[----:B------:R-:W0:Y:S01]  /*0090*/  S2UR UR5, SR_CgaCtaId ;  /* 0x00000000000579c3 */ /* 0x000e220000008800 */
[----:B------:R-:W-:Y:S01]  /*00a0*/  UMOV UR4, 0x400 ;  /* 0x0000040000047882 */ /* 0x000fe20000000000 */
[----:B------:R-:W-:Y:S01]  /*00b0*/  UISETP.GE.U32.AND UP0, UPT, UR8, 0x2, UPT ;  /* 0x000000020800788c */ /* 0x000fe2000bf06070 */
[----:B------:R-:W-:Y:S01]  /*00c0*/  ISETP.NE.AND P0, PT, R0, RZ, PT ;  /* 0x000000ff0000720c */ /* 0x000fe20003f05270 */
[----:B0-----:R-:W-:-:S06]  /*00d0*/  ULEA UR4, UR5, UR4, 0x18 ;  /* 0x0000000405047291 */ /* 0x001fcc000f8ec0ff */
[----:B------:R-:W-:-:S05]  /*00e0*/  LEA R7, R0, UR4, 0x2 ;  /* 0x0000000400077c11 */ /* 0x000fca000f8e10ff */
[----:B--2---:R0:W-:Y:S01]  /*00f0*/  STS [R7], R2 ;  /* 0x0000000207007388 */ /* 0x0041e20000000800 */
[----:B------:R-:W-:Y:S06]  /*0100*/  BAR.SYNC.DEFER_BLOCKING 0x0 ;  /* 0x0000000000007b1d */ /* 0x000fec0000010000 */
[----:B------:R-:W-:Y:S05]  /*0110*/  BRA.U !UP0, `(.L_x_0) ;  /* 0x0000000108307547 */ /* 0x000fea000b800000 */
[----:B------:R-:W-:-:S07]  /*0120*/  IMAD.U32 R0, RZ, RZ, UR8 ;  /* 0x00000008ff007e24 */ /* 0x000fce000f8e00ff */
.L_x_1:
[----:B------:R-:W-:Y:S01]  /*0130*/  BAR.SYNC.DEFER_BLOCKING 0x0 ;  /* 0x0000000000007b1d */ /* 0x000fe20000010000 */
[----:B------:R-:W-:-:S04]  /*0140*/  SHF.R.U32.HI R6, RZ, 0x1, R0 ;  /* 0x00000001ff067819 */ /* 0x000fc80000011600 */
[----:B------:R-:W-:-:S13]  /*0150*/  ISETP.GE.AND P1, PT, R5, R6, PT ;  /* 0x000000060500720c */ /* 0x000fda0003f26270 */
[----:B0-----:R-:W-:Y:S01]  /*0160*/  @!P1 LEA R2, R6, R7, 0x2 ;  /* 0x0000000706029211 */ /* 0x001fe200078e10ff */
[----:B------:R-:W-:Y:S05]  /*0170*/  @!P1 LDS R3, [R7] ;  /* 0x0000000007039984 */ /* 0x000fea0000000800 */
[----:B------:R-:W0:Y:S02]  /*0180*/  @!P1 LDS R2, [R2] ;  /* 0x0000000002029984 */ /* 0x000e240000000800 */
[----:B0-----:R-:W-:-:S05]  /*0190*/  @!P1 FADD R4, R2, R3 ;  /* 0x0000000302049221 */ /* 0x001fca0000000000 */
[----:B------:R1:W-:Y:S01]  /*01a0*/  @!P1 STS [R7], R4 ;  /* 0x0000000407009388 */ /* 0x0003e20000000800 */
[----:B------:R-:W-:Y:S01]  /*01b0*/  ISETP.GT.U32.AND P1, PT, R0, 0x3, PT ;  /* 0x000000030000780c */ /* 0x000fe20003f24070 */
[----:B------:R-:W-:-:S12]  /*01c0*/  IMAD.MOV.U32 R0, RZ, RZ, R6 ;  /* 0x000000ffff007224 */ /* 0x000fd800078e0006 */
[----:B-1----:R-:W-:Y:S05]  /*01d0*/  @P1 BRA `(.L_x_1) ;  /* 0xfffffffc00d41947 */ /* 0x002fea000383ffff */
.L_x_0:
[----:B------:R-:W-:Y:S05]  /*01e0*/  @P0 EXIT ;  /* 0x000000000000094d */ /* 0x000fea0003800000 */
[----:B------:R-:W1:Y:S01]  /*01f0*/  S2UR UR5, SR_CgaCtaId ;  /* 0x00000000000579c3 */ /* 0x000e620000008800 */
[----:B------:R-:W-:-:S07]  /*0200*/  UMOV UR4, 0x400 ;  /* 0x0000040000047882 */ /* 0x000fce0000000000 */
[----:B0-----:R-:W0:Y:S01]  /*0210*/  LDC.64 R2, c[0x0][0x388] ;  /* 0x0000e200ff027b82 */ /* 0x001e220000000a00 */
[----:B-1----:R-:W-:Y:S01]  /*0220*/  ULEA UR4, UR5, UR4, 0x18 ;  /* 0x0000000405047291 */ /* 0x002fe2000f8ec0ff */
[----:B0-----:R-:W-:-:S08]  /*0230*/  IMAD.WIDE.U32 R2, R9, 0x4, R2 ;  /* 0x0000000409027825 */ /* 0x001fd000078e0002 */
[----:B------:R-:W0:Y:S04]  /*0240*/  LDS R5, [UR4] ;  /* 0x00000004ff057984 */ /* 0x000e280008000800 */
[----:B0-----:R-:W-:Y:S01]  /*0250*/  STG.E desc[UR6][R2.64], R5 ;  /* 0x0000000502007986 */ /* 0x001fe2000c101906 */
[----:B------:R-:W-:Y:S05]  /*0260*/  EXIT ;  /* 0x000000000000794d */ /* 0x000fea0003800000 */
.L_x_2:
[----:B------:R-:W-:-:S00]  /*0270*/  BRA `(.L_x_2) ;  /* 0xfffffffc00fc7947 */ /* 0x000fc0000383ffff */
[----:B------:R-:W-:-:S00]  /*0280*/  NOP ;  /* 0x0000000000007918 */ /* 0x000fc00000000000 */
[----:B------:R-:W-:-:S00]  /*0290*/  NOP ;  /* 0x0000000000007918 */ /* 0x000fc00000000000 */
[----:B------:R-:W-:-:S00]  /*02a0*/  NOP ;  /* 0x0000000000007918 */ /* 0x000fc00000000000 */
[----:B------:R-:W-:-:S00]  /*02b0*/  NOP ;  /* 0x0000000000007918 */ /* 0x000fc00000000000 */
[----:B------:R-:W-:-:S00]  /*02c0*/  NOP ;  /* 0x0000000000007918 */ /* 0x000fc00000000000 */
[----:B------:R-:W-:-:S00]  /*02d0*/  NOP ;  /* 0x0000000000007918 */ /* 0x000fc00000000000 */
[----:B------:R-:W-:-:S00]  /*02e0*/  NOP ;  /* 0x0000000000007918 */ /* 0x000fc00000000000 */
[----:B------:R-:W-:-:S00]  /*02f0*/  NOP ;  /* 0x0000000000007918 */ /* 0x000fc00000000000 */
.L_x_3:


//--------------------- .nv.shared._Z9reductioniPfPKf --------------------------
	.section	.nv.shared._Z9reductioniPfPKf,"aw",@nobits
	.sectionflags	@""
	.align	4
.nv.shared._Z9reductioniPfPKf:
	.zero		1280


//--------------------- .nv.shared.reserved.0     --------------------------
	.section	.nv.shared.reserved.0,"aw",@nobits
	.weak		__nv_reservedSMEM_offset_0_alias
	.size		__nv_reservedSMEM_offset_0_alias, 0, 64
	.other		__nv_reservedSMEM_offset_0_alias,@"STO_CUDA_RESERVED_SHARED STV_DEFAULT"
__nv_reservedSMEM_offset_0_alias:
	.zero		0
	.zero		64


//--------------------- .nv.constant0._Z9reductioniPfPKf --------------------------
	.section	.nv.constant0._Z9reductioniPfPKf,"a",@progbits
	.sectionflags	@""
	.align	4
.nv.constant0._Z9reductioniPfPKf:
	.zero		920


//--------------------- SYMBOLS --------------------------

	.type		.nv.reservedSmem.offset0,@object
	.size		.nv.reservedSmem.offset0,0x4
	.type		.nv.reservedSmem.cap,@object
	.size		.nv.reservedSmem.cap,0x4
